//
// Generated by NVIDIA NVVM Compiler
//
// Compiler Build ID: CL-36424714
// Cuda compilation tools, release 13.0, V13.0.88
// Based on NVVM 20.0.0
//

.version 9.0
.target sm_100
.address_size 64

	// .globl	_Z6vecAddPKfS0_Pfm

.visible .entry _Z6vecAddPKfS0_Pfm(
	.param .u64 .ptr .align 1 _Z6vecAddPKfS0_Pfm_param_0,
	.param .u64 .ptr .align 1 _Z6vecAddPKfS0_Pfm_param_1,
	.param .u64 .ptr .align 1 _Z6vecAddPKfS0_Pfm_param_2,
	.param .u64 _Z6vecAddPKfS0_Pfm_param_3
)
{
	.reg .pred 	%p<2>;
	.reg .b32 	%r<5>;
	.reg .b32 	%f<4>;
	.reg .b64 	%rd<13>;

	ld.param.u64 	%rd2, [_Z6vecAddPKfS0_Pfm_param_0];
	ld.param.u64 	%rd3, [_Z6vecAddPKfS0_Pfm_param_1];
	ld.param.u64 	%rd4, [_Z6vecAddPKfS0_Pfm_param_2];
	ld.param.u64 	%rd5, [_Z6vecAddPKfS0_Pfm_param_3];
	mov.u32 	%r1, %tid.x;
	mov.u32 	%r2, %ctaid.x;
	mov.u32 	%r3, %ntid.x;
	mad.lo.s32 	%r4, %r2, %r3, %r1;
	cvt.u64.u32 	%rd1, %r4;
	setp.le.u64 	%p1, %rd5, %rd1;
	@%p1 bra 	$L__BB0_2;
	cvta.to.global.u64 	%rd6, %rd2;
	cvta.to.global.u64 	%rd7, %rd3;
	cvta.to.global.u64 	%rd8, %rd4;
	shl.b64 	%rd9, %rd1, 2;
	add.s64 	%rd10, %rd6, %rd9;
	ld.global.f32 	%f1, [%rd10];
	add.s64 	%rd11, %rd7, %rd9;
	ld.global.f32 	%f2, [%rd11];
	add.f32 	%f3, %f1, %f2;
	add.s64 	%rd12, %rd8, %rd9;
	st.global.f32 	[%rd12], %f3;
$L__BB0_2:
	ret;

}
	// .globl	_Z8heavyFmaPKfS0_Pfmi
.visible .entry _Z8heavyFmaPKfS0_Pfmi(
	.param .u64 .ptr .align 1 _Z8heavyFmaPKfS0_Pfmi_param_0,
	.param .u64 .ptr .align 1 _Z8heavyFmaPKfS0_Pfmi_param_1,
	.param .u64 .ptr .align 1 _Z8heavyFmaPKfS0_Pfmi_param_2,
	.param .u64 _Z8heavyFmaPKfS0_Pfmi_param_3,
	.param .u32 _Z8heavyFmaPKfS0_Pfmi_param_4
)
{
	.reg .pred 	%p<7>;
	.reg .b32 	%r<16>;
	.reg .b32 	%f<22>;
	.reg .b64 	%rd<14>;

	ld.param.u64 	%rd2, [_Z8heavyFmaPKfS0_Pfmi_param_0];
	ld.param.u64 	%rd3, [_Z8heavyFmaPKfS0_Pfmi_param_1];
	ld.param.u64 	%rd4, [_Z8heavyFmaPKfS0_Pfmi_param_2];
	ld.param.u64 	%rd5, [_Z8heavyFmaPKfS0_Pfmi_param_3];
	ld.param.u32 	%r8, [_Z8heavyFmaPKfS0_Pfmi_param_4];
	mov.u32 	%r9, %tid.x;
	mov.u32 	%r10, %ctaid.x;
	mov.u32 	%r11, %ntid.x;
	mad.lo.s32 	%r12, %r10, %r11, %r9;
	cvt.u64.u32 	%rd1, %r12;
	setp.le.u64 	%p1, %rd5, %rd1;
	@%p1 bra 	$L__BB1_9;
	cvta.to.global.u64 	%rd6, %rd2;
	cvta.to.global.u64 	%rd7, %rd3;
	shl.b64 	%rd8, %rd1, 2;
	add.s64 	%rd9, %rd6, %rd8;
	ld.global.f32 	%f1, [%rd9];
	add.s64 	%rd10, %rd7, %rd8;
	ld.global.f32 	%f2, [%rd10];
	setp.lt.s32 	%p2, %r8, 1;
	mov.f32 	%f21, 0f00000000;
	@%p2 bra 	$L__BB1_8;
	and.b32  	%r1, %r8, 3;
	setp.lt.u32 	%p3, %r8, 4;
	mov.f32 	%f21, 0f00000000;
	@%p3 bra 	$L__BB1_5;
	and.b32  	%r13, %r8, 2147483644;
	neg.s32 	%r14, %r13;
	mov.f32 	%f21, 0f00000000;
$L__BB1_4:
	.pragma "nounroll";
	fma.rn.f32 	%f14, %f1, %f2, %f21;
	fma.rn.f32 	%f15, %f1, %f2, %f14;
	fma.rn.f32 	%f16, %f1, %f2, %f15;
	fma.rn.f32 	%f21, %f1, %f2, %f16;
	add.s32 	%r14, %r14, 4;
	setp.ne.s32 	%p4, %r14, 0;
	@%p4 bra 	$L__BB1_4;
$L__BB1_5:
	setp.eq.s32 	%p5, %r1, 0;
	@%p5 bra 	$L__BB1_8;
	neg.s32 	%r15, %r1;
$L__BB1_7:
	.pragma "nounroll";
	fma.rn.f32 	%f21, %f1, %f2, %f21;
	add.s32 	%r15, %r15, 1;
	setp.ne.s32 	%p6, %r15, 0;
	@%p6 bra 	$L__BB1_7;
$L__BB1_8:
	cvta.to.global.u64 	%rd11, %rd4;
	add.s64 	%rd13, %rd11, %rd8;
	st.global.f32 	[%rd13], %f21;
$L__BB1_9:
	ret;

}


// ===== COMPILED SASS (sm_100) =====

	.target	sm_100

	.elftype	@"ET_EXEC"


//--------------------- .note.nv.tkinfo           --------------------------
	.section	.note.nv.tkinfo,"",@"SHT_NOTE"
	.sectionflags	@"SHF_NOTE_NV_TKINFO"
	.tkinfo
        /*0018*/ 	.word	0x00000002
        /*0030*/ 	.string	""
        /*0030*/ 	.string	"ptxas"
        /*0030*/ 	.string	"Cuda compilation tools, release 13.0, V13.0.88"
        /*0030*/ 	.string	"Build cuda_13.0.r13.0/compiler.36424714_0"
        /*0030*/ 	.string	"-arch sm_100 -m 64 "



//--------------------- .note.nv.cuinfo           --------------------------
	.section	.note.nv.cuinfo,"",@"SHT_NOTE"
	.sectionflags	@"SHF_NOTE_NV_CUINFO"
        /*0018*/ 	.short	0x0002
        /*001a*/ 	.short	0x0064
        /*001c*/ 	.short	0x0082
	.zero		2


//--------------------- .nv.info                  --------------------------
	.section	.nv.info,"",@"SHT_CUDA_INFO"
	.align	4


	//----- nvinfo : EIATTR_REGCOUNT
	.align		4
        /*0000*/ 	.byte	0x04, 0x2f
        /*0002*/ 	.short	(.L_1 - .L_0)
	.align		4
.L_0:
        /*0004*/ 	.word	index@(_Z6vecAddPKfS0_Pfm)
        /*0008*/ 	.word	0x0000000c


	//----- nvinfo : EIATTR_FRAME_SIZE
	.align		4
.L_1:
        /*000c*/ 	.byte	0x04, 0x11
        /*000e*/ 	.short	(.L_3 - .L_2)
	.align		4
.L_2:
        /*0010*/ 	.word	index@(_Z6vecAddPKfS0_Pfm)
        /*0014*/ 	.word	0x00000000


	//----- nvinfo : EIATTR_REGCOUNT
	.align		4
.L_3:
        /*0018*/ 	.byte	0x04, 0x2f
        /*001a*/ 	.short	(.L_5 - .L_4)
	.align		4
.L_4:
        /*001c*/ 	.word	index@(_Z8heavyFmaPKfS0_Pfmi)
        /*0020*/ 	.word	0x0000000a


	//----- nvinfo : EIATTR_FRAME_SIZE
	.align		4
.L_5:
        /*0024*/ 	.byte	0x04, 0x11
        /*0026*/ 	.short	(.L_7 - .L_6)
	.align		4
.L_6:
        /*0028*/ 	.word	index@(_Z8heavyFmaPKfS0_Pfmi)
        /*002c*/ 	.word	0x00000000


	//----- nvinfo : EIATTR_MIN_STACK_SIZE
	.align		4
.L_7:
        /*0030*/ 	.byte	0x04, 0x12
        /*0032*/ 	.short	(.L_9 - .L_8)
	.align		4
.L_8:
        /*0034*/ 	.word	index@(_Z8heavyFmaPKfS0_Pfmi)
        /*0038*/ 	.word	0x00000000


	//----- nvinfo : EIATTR_MIN_STACK_SIZE
	.align		4
.L_9:
        /*003c*/ 	.byte	0x04, 0x12
        /*003e*/ 	.short	(.L_11 - .L_10)
	.align		4
.L_10:
        /*0040*/ 	.word	index@(_Z6vecAddPKfS0_Pfm)
        /*0044*/ 	.word	0x00000000
.L_11:


//--------------------- .nv.compat                --------------------------
	.section	.nv.compat,"",@"SHT_CUDA_COMPAT_INFO"
	.align	4
        /*0000*/ 	.byte	0x02, 0x09, 0x00, 0x00, 0x02, 0x02, 0x01, 0x00, 0x02, 0x05, 0x05, 0x00, 0x03, 0x07, 0x01, 0x01
        /*0010*/ 	.byte	0x02, 0x03, 0x00, 0x00, 0x02, 0x06, 0x01, 0x00, 0x04, 0x0b, 0x08, 0x00, 0x09, 0x00, 0x00, 0x00
        /*0020*/ 	.byte	0x00, 0x00, 0x00, 0x00


//--------------------- .nv.info._Z8heavyFmaPKfS0_Pfmi --------------------------
	.section	.nv.info._Z8heavyFmaPKfS0_Pfmi,"",@"SHT_CUDA_INFO"
	.sectionflags	@""
	.align	4


	//----- nvinfo : EIATTR_CUDA_API_VERSION
	.align		4
        /*0000*/ 	.byte	0x04, 0x37
        /*0002*/ 	.short	(.L_13 - .L_12)
.L_12:
        /*0004*/ 	.word	0x00000082


	//----- nvinfo : EIATTR_KPARAM_INFO
	.align		4
.L_13:
        /*0008*/ 	.byte	0x04, 0x17
        /*000a*/ 	.short	(.L_15 - .L_14)
.L_14:
        /*000c*/ 	.word	0x00000000
        /*0010*/ 	.short	0x0004
        /*0012*/ 	.short	0x0020
        /*0014*/ 	.byte	0x00, 0xf0, 0x11, 0x00


	//----- nvinfo : EIATTR_KPARAM_INFO
	.align		4
.L_15:
        /*0018*/ 	.byte	0x04, 0x17
        /*001a*/ 	.short	(.L_17 - .L_16)
.L_16:
        /*001c*/ 	.word	0x00000000
        /*0020*/ 	.short	0x0003
        /*0022*/ 	.short	0x0018
        /*0024*/ 	.byte	0x00, 0xf0, 0x21, 0x00


	//----- nvinfo : EIATTR_KPARAM_INFO
	.align		4
.L_17:
        /*0028*/ 	.byte	0x04, 0x17
        /*002a*/ 	.short	(.L_19 - .L_18)
.L_18:
        /*002c*/ 	.word	0x00000000
        /*0030*/ 	.short	0x0002
        /*0032*/ 	.short	0x0010
        /*0034*/ 	.byte	0x00, 0xf5, 0x21, 0x00


	//----- nvinfo : EIATTR_KPARAM_INFO
	.align		4
.L_19:
        /*0038*/ 	.byte	0x04, 0x17
        /*003a*/ 	.short	(.L_21 - .L_20)
.L_20:
        /*003c*/ 	.word	0x00000000
        /*0040*/ 	.short	0x0001
        /*0042*/ 	.short	0x0008
        /*0044*/ 	.byte	0x00, 0xf5, 0x21, 0x00


	//----- nvinfo : EIATTR_KPARAM_INFO
	.align		4
.L_21:
        /*0048*/ 	.byte	0x04, 0x17
        /*004a*/ 	.short	(.L_23 - .L_22)
.L_22:
        /*004c*/ 	.word	0x00000000
        /*0050*/ 	.short	0x0000
        /*0052*/ 	.short	0x0000
        /*0054*/ 	.byte	0x00, 0xf5, 0x21, 0x00


	//----- nvinfo : EIATTR_SPARSE_MMA_MASK
	.align		4
.L_23:
        /*0058*/ 	.byte	0x03, 0x50
        /*005a*/ 	.short	0x0000


	//----- nvinfo : EIATTR_MAXREG_COUNT
	.align		4
        /*005c*/ 	.byte	0x03, 0x1b
        /*005e*/ 	.short	0x00ff


	//----- nvinfo : EIATTR_MERCURY_ISA_VERSION
	.align		4
        /*0060*/ 	.byte	0x03, 0x5f
        /*0062*/ 	.short	0x0101


	//----- nvinfo : EIATTR_VRC_CTA_INIT_COUNT
	.align		4
        /*0064*/ 	.byte	0x02, 0x4a
	.zero		1
	.zero		1


	//----- nvinfo : EIATTR_EXIT_INSTR_OFFSETS
	.align		4
        /*0068*/ 	.byte	0x04, 0x1c
        /*006a*/ 	.short	(.L_25 - .L_24)


	//   ....[0]....
.L_24:
        /*006c*/ 	.word	0x00000080


	//   ....[1]....
        /*0070*/ 	.word	0x00000300


	//----- nvinfo : EIATTR_CBANK_PARAM_SIZE
	.align		4
.L_25:
        /*0074*/ 	.byte	0x03, 0x19
        /*0076*/ 	.short	0x0024


	//----- nvinfo : EIATTR_PARAM_CBANK
	.align		4
        /*0078*/ 	.byte	0x04, 0x0a
        /*007a*/ 	.short	(.L_27 - .L_26)
	.align		4
.L_26:
        /*007c*/ 	.word	index@(.nv.constant0._Z8heavyFmaPKfS0_Pfmi)
        /*0080*/ 	.short	0x0380
        /*0082*/ 	.short	0x0024


	//----- nvinfo : EIATTR_SW_WAR
	.align		4
.L_27:
        /*0084*/ 	.byte	0x04, 0x36
        /*0086*/ 	.short	(.L_29 - .L_28)
.L_28:
        /*0088*/ 	.word	0x00000008
.L_29:


//--------------------- .nv.info._Z6vecAddPKfS0_Pfm --------------------------
	.section	.nv.info._Z6vecAddPKfS0_Pfm,"",@"SHT_CUDA_INFO"
	.sectionflags	@""
	.align	4


	//----- nvinfo : EIATTR_CUDA_API_VERSION
	.align		4
        /*0000*/ 	.byte	0x04, 0x37
        /*0002*/ 	.short	(.L_31 - .L_30)
.L_30:
        /*0004*/ 	.word	0x00000082


	//----- nvinfo : EIATTR_KPARAM_INFO
	.align		4
.L_31:
        /*0008*/ 	.byte	0x04, 0x17
        /*000a*/ 	.short	(.L_33 - .L_32)
.L_32:
        /*000c*/ 	.word	0x00000000
        /*0010*/ 	.short	0x0003
        /*0012*/ 	.short	0x0018
        /*0014*/ 	.byte	0x00, 0xf0, 0x21, 0x00


	//----- nvinfo : EIATTR_KPARAM_INFO
	.align		4
.L_33:
        /*0018*/ 	.byte	0x04, 0x17
        /*001a*/ 	.short	(.L_35 - .L_34)
.L_34:
        /*001c*/ 	.word	0x00000000
        /*0020*/ 	.short	0x0002
        /*0022*/ 	.short	0x0010
        /*0024*/ 	.byte	0x00, 0xf5, 0x21, 0x00


	//----- nvinfo : EIATTR_KPARAM_INFO
	.align		4
.L_35:
        /*0028*/ 	.byte	0x04, 0x17
        /*002a*/ 	.short	(.L_37 - .L_36)
.L_36:
        /*002c*/ 	.word	0x00000000
        /*0030*/ 	.short	0x0001
        /*0032*/ 	.short	0x0008
        /*0034*/ 	.byte	0x00, 0xf5, 0x21, 0x00


	//----- nvinfo : EIATTR_KPARAM_INFO
	.align		4
.L_37:
        /*0038*/ 	.byte	0x04, 0x17
        /*003a*/ 	.short	(.L_39 - .L_38)
.L_38:
        /*003c*/ 	.word	0x00000000
        /*0040*/ 	.short	0x0000
        /*0042*/ 	.short	0x0000
        /*0044*/ 	.byte	0x00, 0xf5, 0x21, 0x00


	//----- nvinfo : EIATTR_SPARSE_MMA_MASK
	.align		4
.L_39:
        /*0048*/ 	.byte	0x03, 0x50
        /*004a*/ 	.short	0x0000


	//----- nvinfo : EIATTR_MAXREG_COUNT
	.align		4
        /*004c*/ 	.byte	0x03, 0x1b
        /*004e*/ 	.short	0x00ff


	//----- nvinfo : EIATTR_MERCURY_ISA_VERSION
	.align		4
        /*0050*/ 	.byte	0x03, 0x5f
        /*0052*/ 	.short	0x0101


	//----- nvinfo : EIATTR_VRC_CTA_INIT_COUNT
	.align		4
        /*0054*/ 	.byte	0x02, 0x4a
	.zero		1
	.zero		1


	//----- nvinfo : EIATTR_EXIT_INSTR_OFFSETS
	.align		4
        /*0058*/ 	.byte	0x04, 0x1c
        /*005a*/ 	.short	(.L_41 - .L_40)


	//   ....[0]....
.L_40:
        /*005c*/ 	.word	0x00000080


	//   ....[1]....
        /*0060*/ 	.word	0x00000180


	//----- nvinfo : EIATTR_CBANK_PARAM_SIZE
	.align		4
.L_41:
        /*0064*/ 	.byte	0x03, 0x19
        /*0066*/ 	.short	0x0020


	//----- nvinfo : EIATTR_PARAM_CBANK
	.align		4
        /*0068*/ 	.byte	0x04, 0x0a
        /*006a*/ 	.short	(.L_43 - .L_42)
	.align		4
.L_42:
        /*006c*/ 	.word	index@(.nv.constant0._Z6vecAddPKfS0_Pfm)
        /*0070*/ 	.short	0x0380
        /*0072*/ 	.short	0x0020


	//----- nvinfo : EIATTR_SW_WAR
	.align		4
.L_43:
        /*0074*/ 	.byte	0x04, 0x36
        /*0076*/ 	.short	(.L_45 - .L_44)
.L_44:
        /*0078*/ 	.word	0x00000008
.L_45:


//--------------------- .nv.callgraph             --------------------------
	.section	.nv.callgraph,"",@"SHT_CUDA_CALLGRAPH"
	.align	4
	.sectionentsize	8
	.align		4
        /*0000*/ 	.word	0x00000000
	.align		4
        /*0004*/ 	.word	0xffffffff
	.align		4
        /*0008*/ 	.word	0x00000000
	.align		4
        /*000c*/ 	.word	0xfffffffe
	.align		4
        /*0010*/ 	.word	0x00000000
	.align		4
        /*0014*/ 	.word	0xfffffffd
	.align		4
        /*0018*/ 	.word	0x00000000
	.align		4
        /*001c*/ 	.word	0xfffffffc


//--------------------- .text._Z8heavyFmaPKfS0_Pfmi --------------------------
	.section	.text._Z8heavyFmaPKfS0_Pfmi,"ax",@progbits
	.align	128
        .global         _Z8heavyFmaPKfS0_Pfmi
        .type           _Z8heavyFmaPKfS0_Pfmi,@function
        .size           _Z8heavyFmaPKfS0_Pfmi,(.L_x_6 - _Z8heavyFmaPKfS0_Pfmi)
        .other          _Z8heavyFmaPKfS0_Pfmi,@"STO_CUDA_ENTRY STV_DEFAULT"
_Z8heavyFmaPKfS0_Pfmi:
.text._Z8heavyFmaPKfS0_Pfmi:
[----:B------:R-:W-:Y:S01]  /*0000*/  LDC R1, c[0x0][0x37c] ;  /* 0x0000df00ff017b82 */ /* 0x000fe20000000800 */
[----:B------:R-:W0:Y:S07]  /*0010*/  S2R R0, SR_TID.X ;  /* 0x0000000000007919 */ /* 0x000e2e0000002100 */
[----:B------:R-:W0:Y:S01]  /*0020*/  S2UR UR4, SR_CTAID.X ;  /* 0x00000000000479c3 */ /* 0x000e220000002500 */
[----:B------:R-:W1:Y:S07]  /*0030*/  LDCU.64 UR6, c[0x0][0x398] ;  /* 0x00007300ff0677ac */ /* 0x000e6e0008000a00 */
[----:B------:R-:W0:Y:S02]  /*0040*/  LDC R3, c[0x0][0x360] ;  /* 0x0000d800ff037b82 */ /* 0x000e240000000800 */
[----:B0-----:R-:W-:-:S05]  /*0050*/  IMAD R0, R3, UR4, R0 ;  /* 0x0000000403007c24 */ /* 0x001fca000f8e0200 */
[----:B-1----:R-:W-:-:S04]  /*0060*/  ISETP.GE.U32.AND P0, PT, R0, UR6, PT ;  /* 0x0000000600007c0c */ /* 0x002fc8000bf06070 */
[----:B------:R-:W-:-:S13]  /*0070*/  ISETP.GE.U32.AND.EX P0, PT, RZ, UR7, PT, P0 ;  /* 0x00000007ff007c0c */ /* 0x000fda000bf06100 */
[----:B------:R-:W-:Y:S05]  /*0080*/  @P0 EXIT ;  /* 0x000000000000094d */ /* 0x000fea0003800000 */
[----:B------:R-:W0:Y:S01]  /*0090*/  LDCU UR5, c[0x0][0x3a0] ;  /* 0x00007400ff0577ac */ /* 0x000e220008000800 */
[----:B------:R-:W-:Y:S01]  /*00a0*/  IMAD.SHL.U32 R6, R0, 0x4, RZ ;  /* 0x0000000400067824 */ /* 0x000fe200078e00ff */
[----:B------:R-:W-:Y:S01]  /*00b0*/  SHF.R.U32.HI R0, RZ, 0x1e, R0 ;  /* 0x0000001eff007819 */ /* 0x000fe20000011600 */
[----:B------:R-:W-:Y:S01]  /*00c0*/  IMAD.MOV.U32 R7, RZ, RZ, RZ ;  /* 0x000000ffff077224 */ /* 0x000fe200078e00ff */
[----:B------:R-:W1:Y:S01]  /*00d0*/  LDCU.128 UR8, c[0x0][0x380] ;  /* 0x00007000ff0877ac */ /* 0x000e620008000c00 */
[----:B------:R-:W2:Y:S01]  /*00e0*/  LDCU.64 UR6, c[0x0][0x358] ;  /* 0x00006b00ff0677ac */ /* 0x000ea20008000a00 */
[----:B0-----:R-:W-:Y:S01]  /*00f0*/  UISETP.GE.AND UP0, UPT, UR5, 0x1, UPT ;  /* 0x000000010500788c */ /* 0x001fe2000bf06270 */
[C---:B-1----:R-:W-:Y:S02]  /*0100*/  IADD3 R2, P0, PT, R6.reuse, UR8, RZ ;  /* 0x0000000806027c10 */ /* 0x042fe4000ff1e0ff */
[----:B------:R-:W-:Y:S02]  /*0110*/  IADD3 R4, P1, PT, R6, UR10, RZ ;  /* 0x0000000a06047c10 */ /* 0x000fe4000ff3e0ff */
[----:B------:R-:W-:-:S02]  /*0120*/  IADD3.X R3, PT, PT, R0, UR9, RZ, P0, !PT ;  /* 0x0000000900037c10 */ /* 0x000fc400087fe4ff */
[----:B------:R-:W-:Y:S02]  /*0130*/  IADD3.X R5, PT, PT, R0, UR11, RZ, P1, !PT ;  /* 0x0000000b00057c10 */ /* 0x000fe40008ffe4ff */
[----:B--2---:R-:W-:Y:S07]  /*0140*/  BRA.U !UP0, `(.L_x_0) ;  /* 0x00000001085c7547 */ /* 0x004fee000b800000 */
[----:B------:R0:W5:Y:S04]  /*0150*/  LDG.E R2, desc[UR6][R2.64] ;  /* 0x0000000602027981 */ /* 0x000168000c1e1900 */
[----:B------:R0:W5:Y:S01]  /*0160*/  LDG.E R5, desc[UR6][R4.64] ;  /* 0x0000000604057981 */ /* 0x000162000c1e1900 */
[----:B------:R-:W-:Y:S01]  /*0170*/  UISETP.GE.U32.AND UP1, UPT, UR5, 0x4, UPT ;  /* 0x000000040500788c */ /* 0x000fe2000bf26070 */
[----:B------:R-:W-:Y:S01]  /*0180*/  HFMA2 R7, -RZ, RZ, 0, 0 ;  /* 0x00000000ff077431 */ /* 0x000fe200000001ff */
[----:B------:R-:W-:-:S04]  /*0190*/  ULOP3.LUT UR4, UR5, 0x3, URZ, 0xc0, !UPT ;  /* 0x0000000305047892 */ /* 0x000fc8000f8ec0ff */
[----:B------:R-:W-:-:S03]  /*01a0*/  UISETP.NE.AND UP0, UPT, UR4, URZ, UPT ;  /* 0x000000ff0400728c */ /* 0x000fc6000bf05270 */
[----:B0-----:R-:W-:Y:S08]  /*01b0*/  BRA.U !UP1, `(.L_x_1) ;  /* 0x0000000109287547 */ /* 0x001ff0000b800000 */
[----:B------:R-:W-:Y:S01]  /*01c0*/  ULOP3.LUT UR5, UR5, 0x7ffffffc, URZ, 0xc0, !UPT ;  /* 0x7ffffffc05057892 */ /* 0x000fe2000f8ec0ff */
[----:B------:R-:W-:-:S03]  /*01d0*/  IMAD.MOV.U32 R7, RZ, RZ, RZ ;  /* 0x000000ffff077224 */ /* 0x000fc600078e00ff */
[----:B------:R-:W-:-:S12]  /*01e0*/  UIADD3 UR5, UPT, UPT, -UR5, URZ, URZ ;  /* 0x000000ff05057290 */ /* 0x000fd8000fffe1ff */
.L_x_2:
[----:B------:R-:W-:Y:S01]  /*01f0*/  UIADD3 UR5, UPT, UPT, UR5, 0x4, URZ ;  /* 0x0000000405057890 */ /* 0x000fe2000fffe0ff */
[----:B-----5:R-:W-:-:S03]  /*0200*/  FFMA R7, R2, R5, R7 ;  /* 0x0000000502077223 */ /* 0x020fc60000000007 */
[----:B------:R-:W-:Y:S01]  /*0210*/  UISETP.NE.AND UP1, UPT, UR5, URZ, UPT ;  /* 0x000000ff0500728c */ /* 0x000fe2000bf25270 */
[----:B------:R-:W-:-:S04]  /*0220*/  FFMA R7, R2, R5, R7 ;  /* 0x0000000502077223 */ /* 0x000fc80000000007 */
[----:B------:R-:W-:-:S04]  /*0230*/  FFMA R7, R2, R5, R7 ;  /* 0x0000000502077223 */ /* 0x000fc80000000007 */
[----:B------:R-:W-:Y:S01]  /*0240*/  FFMA R7, R2, R5, R7 ;  /* 0x0000000502077223 */ /* 0x000fe20000000007 */
[----:B------:R-:W-:Y:S06]  /*0250*/  BRA.U UP1, `(.L_x_2) ;  /* 0xfffffffd01e47547 */ /* 0x000fec000b83ffff */
.L_x_1:
[----:B------:R-:W-:Y:S05]  /*0260*/  BRA.U !UP0, `(.L_x_0) ;  /* 0x0000000108147547 */ /* 0x000fea000b800000 */
[----:B------:R-:W-:-:S12]  /*0270*/  UIADD3 UR4, UPT, UPT, -UR4, URZ, URZ ;  /* 0x000000ff04047290 */ /* 0x000fd8000fffe1ff */
.L_x_3:
[----:B------:R-:W-:Y:S01]  /*0280*/  UIADD3 UR4, UPT, UPT, UR4, 0x1, URZ ;  /* 0x0000000104047890 */ /* 0x000fe2000fffe0ff */
[----:B-----5:R-:W-:-:S03]  /*0290*/  FFMA R7, R2, R5, R7 ;  /* 0x0000000502077223 */ /* 0x020fc60000000007 */
[----:B------:R-:W-:-:S09]  /*02a0*/  UISETP.NE.AND UP0, UPT, UR4, URZ, UPT ;  /* 0x000000ff0400728c */ /* 0x000fd2000bf05270 */
[----:B------:R-:W-:Y:S05]  /*02b0*/  BRA.U UP0, `(.L_x_3) ;  /* 0xfffffffd00f07547 */ /* 0x000fea000b83ffff */
.L_x_0:
[----:B------:R-:W0:Y:S02]  /*02c0*/  LDCU.64 UR4, c[0x0][0x390] ;  /* 0x00007200ff0477ac */ /* 0x000e240008000a00 */
[----:B0----5:R-:W-:-:S04]  /*02d0*/  IADD3 R2, P0, PT, R6, UR4, RZ ;  /* 0x0000000406027c10 */ /* 0x021fc8000ff1e0ff */
[----:B------:R-:W-:-:S05]  /*02e0*/  IADD3.X R3, PT, PT, R0, UR5, RZ, P0, !PT ;  /* 0x0000000500037c10 */ /* 0x000fca00087fe4ff */
[----:B------:R-:W-:Y:S01]  /*02f0*/  STG.E desc[UR6][R2.64], R7 ;  /* 0x0000000702007986 */ /* 0x000fe2000c101906 */
[----:B------:R-:W-:Y:S05]  /*0300*/  EXIT ;  /* 0x000000000000794d */ /* 0x000fea0003800000 */
.L_x_4:
[----:B------:R-:W-:-:S00]  /*0310*/  BRA `(.L_x_4) ;  /* 0xfffffffc00fc7947 */ /* 0x000fc0000383ffff */
[----:B------:R-:W-:-:S00]  /*0320*/  NOP ;  /* 0x0000000000007918 */ /* 0x000fc00000000000 */
        /* <DEDUP_REMOVED lines=13> */
.L_x_6:


//--------------------- .text._Z6vecAddPKfS0_Pfm  --------------------------
	.section	.text._Z6vecAddPKfS0_Pfm,"ax",@progbits
	.align	128
        .global         _Z6vecAddPKfS0_Pfm
        .type           _Z6vecAddPKfS0_Pfm,@function
        .size           _Z6vecAddPKfS0_Pfm,(.L_x_7 - _Z6vecAddPKfS0_Pfm)
        .other          _Z6vecAddPKfS0_Pfm,@"STO_CUDA_ENTRY STV_DEFAULT"
_Z6vecAddPKfS0_Pfm:
.text._Z6vecAddPKfS0_Pfm:
        /* <DEDUP_REMOVED lines=9> */
[----:B------:R-:W0:Y:S01]  /*0090*/  LDCU.128 UR8, c[0x0][0x380] ;  /* 0x00007000ff0877ac */ /* 0x000e220008000c00 */
[----:B------:R-:W-:Y:S01]  /*00a0*/  IMAD.SHL.U32 R6, R0, 0x4, RZ ;  /* 0x0000000400067824 */ /* 0x000fe200078e00ff */
[----:B------:R-:W-:Y:S01]  /*00b0*/  SHF.R.U32.HI R0, RZ, 0x1e, R0 ;  /* 0x0000001eff007819 */ /* 0x000fe20000011600 */
[----:B------:R-:W1:Y:S01]  /*00c0*/  LDCU.64 UR4, c[0x0][0x358] ;  /* 0x00006b00ff0477ac */ /* 0x000e620008000a00 */
[----:B------:R-:W2:Y:S02]  /*00d0*/  LDCU.64 UR6, c[0x0][0x390] ;  /* 0x00007200ff0677ac */ /* 0x000ea40008000a00 */
[C---:B0-----:R-:W-:Y:S02]  /*00e0*/  IADD3 R4, P1, PT, R6.reuse, UR10, RZ ;  /* 0x0000000a06047c10 */ /* 0x041fe4000ff3e0ff */
[----:B------:R-:W-:Y:S02]  /*00f0*/  IADD3 R2, P0, PT, R6, UR8, RZ ;  /* 0x0000000806027c10 */ /* 0x000fe4000ff1e0ff */
[----:B------:R-:W-:-:S02]  /*0100*/  IADD3.X R5, PT, PT, R0, UR11, RZ, P1, !PT ;  /* 0x0000000b00057c10 */ /* 0x000fc40008ffe4ff */
[----:B------:R-:W-:-:S04]  /*0110*/  IADD3.X R3, PT, PT, R0, UR9, RZ, P0, !PT ;  /* 0x0000000900037c10 */ /* 0x000fc800087fe4ff */
[----:B-1----:R-:W3:Y:S04]  /*0120*/  LDG.E R5, desc[UR4][R4.64] ;  /* 0x0000000404057981 */ /* 0x002ee8000c1e1900 */
[----:B------:R-:W3:Y:S01]  /*0130*/  LDG.E R2, desc[UR4][R2.64] ;  /* 0x0000000402027981 */ /* 0x000ee2000c1e1900 */
[----:B--2---:R-:W-:-:S04]  /*0140*/  IADD3 R6, P0, PT, R6, UR6, RZ ;  /* 0x0000000606067c10 */ /* 0x004fc8000ff1e0ff */
[----:B------:R-:W-:Y:S01]  /*0150*/  IADD3.X R7, PT, PT, R0, UR7, RZ, P0, !PT ;  /* 0x0000000700077c10 */ /* 0x000fe200087fe4ff */
[----:B---3--:R-:W-:-:S05]  /*0160*/  FADD R9, R2, R5 ;  /* 0x0000000502097221 */ /* 0x008fca0000000000 */
[----:B------:R-:W-:Y:S01]  /*0170*/  STG.E desc[UR4][R6.64], R9 ;  /* 0x0000000906007986 */ /* 0x000fe2000c101904 */
[----:B------:R-:W-:Y:S05]  /*0180*/  EXIT ;  /* 0x000000000000794d */ /* 0x000fea0003800000 */
.L_x_5:
        /* <DEDUP_REMOVED lines=15> */
.L_x_7:


//--------------------- .nv.shared.reserved.0     --------------------------
	.section	.nv.shared.reserved.0,"aw",@nobits
	.weak		__nv_reservedSMEM_offset_0_alias
	.size		__nv_reservedSMEM_offset_0_alias, 0, 64
	.other		__nv_reservedSMEM_offset_0_alias,@"STO_CUDA_RESERVED_SHARED STV_DEFAULT"
__nv_reservedSMEM_offset_0_alias:
	.zero		0
	.zero		64


//--------------------- .nv.constant0._Z8heavyFmaPKfS0_Pfmi --------------------------
	.section	.nv.constant0._Z8heavyFmaPKfS0_Pfmi,"a",@progbits
	.sectionflags	@""
	.align	4
.nv.constant0._Z8heavyFmaPKfS0_Pfmi:
	.zero		932


//--------------------- .nv.constant0._Z6vecAddPKfS0_Pfm --------------------------
	.section	.nv.constant0._Z6vecAddPKfS0_Pfm,"a",@progbits
	.sectionflags	@""
	.align	4
.nv.constant0._Z6vecAddPKfS0_Pfm:
	.zero		928


//--------------------- SYMBOLS --------------------------

	.type		.nv.reservedSmem.offset0,@object
	.size		.nv.reservedSmem.offset0,0x4
